//
// Generated by NVIDIA NVVM Compiler
//
// Compiler Build ID: CL-36424714
// Cuda compilation tools, release 13.0, V13.0.88
// Based on NVVM 20.0.0
//

.version 9.0
.target sm_100
.address_size 64

	// .globl	_Z3addPiS_S_

.visible .entry _Z3addPiS_S_(
	.param .u64 .ptr .align 1 _Z3addPiS_S__param_0,
	.param .u64 .ptr .align 1 _Z3addPiS_S__param_1,
	.param .u64 .ptr .align 1 _Z3addPiS_S__param_2
)
{
	.reg .pred 	%p<2>;
	.reg .b32 	%r<5>;
	.reg .b64 	%rd<11>;

	ld.param.u64 	%rd1, [_Z3addPiS_S__param_0];
	ld.param.u64 	%rd2, [_Z3addPiS_S__param_1];
	ld.param.u64 	%rd3, [_Z3addPiS_S__param_2];
	mov.u32 	%r1, %ctaid.x;
	setp.gt.u32 	%p1, %r1, 255;
	@%p1 bra 	$L__BB0_2;
	cvta.to.global.u64 	%rd4, %rd1;
	cvta.to.global.u64 	%rd5, %rd2;
	cvta.to.global.u64 	%rd6, %rd3;
	mul.wide.u32 	%rd7, %r1, 4;
	add.s64 	%rd8, %rd4, %rd7;
	ld.global.u32 	%r2, [%rd8];
	add.s64 	%rd9, %rd5, %rd7;
	ld.global.u32 	%r3, [%rd9];
	add.s32 	%r4, %r3, %r2;
	add.s64 	%rd10, %rd6, %rd7;
	st.global.u32 	[%rd10], %r4;
$L__BB0_2:
	ret;

}


// ===== COMPILED SASS (sm_100) =====

	.target	sm_100

	.elftype	@"ET_EXEC"


//--------------------- .note.nv.tkinfo           --------------------------
	.section	.note.nv.tkinfo,"",@"SHT_NOTE"
	.sectionflags	@"SHF_NOTE_NV_TKINFO"
	.tkinfo
        /*0018*/ 	.word	0x00000002
        /*0030*/ 	.string	""
        /*0030*/ 	.string	"ptxas"
        /*0030*/ 	.string	"Cuda compilation tools, release 13.0, V13.0.88"
        /*0030*/ 	.string	"Build cuda_13.0.r13.0/compiler.36424714_0"
        /*0030*/ 	.string	"-arch sm_100 -m 64 "



//--------------------- .note.nv.cuinfo           --------------------------
	.section	.note.nv.cuinfo,"",@"SHT_NOTE"
	.sectionflags	@"SHF_NOTE_NV_CUINFO"
        /*0018*/ 	.short	0x0002
        /*001a*/ 	.short	0x0064
        /*001c*/ 	.short	0x0082
	.zero		2


//--------------------- .nv.info                  --------------------------
	.section	.nv.info,"",@"SHT_CUDA_INFO"
	.align	4


	//----- nvinfo : EIATTR_REGCOUNT
	.align		4
        /*0000*/ 	.byte	0x04, 0x2f
        /*0002*/ 	.short	(.L_1 - .L_0)
	.align		4
.L_0:
        /*0004*/ 	.word	index@(_Z3addPiS_S_)
        /*0008*/ 	.word	0x0000000c


	//----- nvinfo : EIATTR_FRAME_SIZE
	.align		4
.L_1:
        /*000c*/ 	.byte	0x04, 0x11
        /*000e*/ 	.short	(.L_3 - .L_2)
	.align		4
.L_2:
        /*0010*/ 	.word	index@(_Z3addPiS_S_)
        /*0014*/ 	.word	0x00000000


	//----- nvinfo : EIATTR_MIN_STACK_SIZE
	.align		4
.L_3:
        /*0018*/ 	.byte	0x04, 0x12
        /*001a*/ 	.short	(.L_5 - .L_4)
	.align		4
.L_4:
        /*001c*/ 	.word	index@(_Z3addPiS_S_)
        /*0020*/ 	.word	0x00000000
.L_5:


//--------------------- .nv.compat                --------------------------
	.section	.nv.compat,"",@"SHT_CUDA_COMPAT_INFO"
	.align	4
        /*0000*/ 	.byte	0x02, 0x09, 0x00, 0x00, 0x02, 0x02, 0x01, 0x00, 0x02, 0x05, 0x05, 0x00, 0x03, 0x07, 0x01, 0x01
        /*0010*/ 	.byte	0x02, 0x03, 0x00, 0x00, 0x02, 0x06, 0x01, 0x00, 0x04, 0x0b, 0x08, 0x00, 0x09, 0x00, 0x00, 0x00
        /*0020*/ 	.byte	0x00, 0x00, 0x00, 0x00


//--------------------- .nv.info._Z3addPiS_S_     --------------------------
	.section	.nv.info._Z3addPiS_S_,"",@"SHT_CUDA_INFO"
	.sectionflags	@""
	.align	4


	//----- nvinfo : EIATTR_CUDA_API_VERSION
	.align		4
        /*0000*/ 	.byte	0x04, 0x37
        /*0002*/ 	.short	(.L_7 - .L_6)
.L_6:
        /*0004*/ 	.word	0x00000082


	//----- nvinfo : EIATTR_KPARAM_INFO
	.align		4
.L_7:
        /*0008*/ 	.byte	0x04, 0x17
        /*000a*/ 	.short	(.L_9 - .L_8)
.L_8:
        /*000c*/ 	.word	0x00000000
        /*0010*/ 	.short	0x0002
        /*0012*/ 	.short	0x0010
        /*0014*/ 	.byte	0x00, 0xf5, 0x21, 0x00


	//----- nvinfo : EIATTR_KPARAM_INFO
	.align		4
.L_9:
        /*0018*/ 	.byte	0x04, 0x17
        /*001a*/ 	.short	(.L_11 - .L_10)
.L_10:
        /*001c*/ 	.word	0x00000000
        /*0020*/ 	.short	0x0001
        /*0022*/ 	.short	0x0008
        /*0024*/ 	.byte	0x00, 0xf5, 0x21, 0x00


	//----- nvinfo : EIATTR_KPARAM_INFO
	.align		4
.L_11:
        /*0028*/ 	.byte	0x04, 0x17
        /*002a*/ 	.short	(.L_13 - .L_12)
.L_12:
        /*002c*/ 	.word	0x00000000
        /*0030*/ 	.short	0x0000
        /*0032*/ 	.short	0x0000
        /*0034*/ 	.byte	0x00, 0xf5, 0x21, 0x00


	//----- nvinfo : EIATTR_SPARSE_MMA_MASK
	.align		4
.L_13:
        /*0038*/ 	.byte	0x03, 0x50
        /*003a*/ 	.short	0x0000


	//----- nvinfo : EIATTR_MAXREG_COUNT
	.align		4
        /*003c*/ 	.byte	0x03, 0x1b
        /*003e*/ 	.short	0x00ff


	//----- nvinfo : EIATTR_MERCURY_ISA_VERSION
	.align		4
        /*0040*/ 	.byte	0x03, 0x5f
        /*0042*/ 	.short	0x0101


	//----- nvinfo : EIATTR_VRC_CTA_INIT_COUNT
	.align		4
        /*0044*/ 	.byte	0x02, 0x4a
	.zero		1
	.zero		1


	//----- nvinfo : EIATTR_EXIT_INSTR_OFFSETS
	.align		4
        /*0048*/ 	.byte	0x04, 0x1c
        /*004a*/ 	.short	(.L_15 - .L_14)


	//   ....[0]....
.L_14:
        /*004c*/ 	.word	0x00000030


	//   ....[1]....
        /*0050*/ 	.word	0x000000f0


	//----- nvinfo : EIATTR_CBANK_PARAM_SIZE
	.align		4
.L_15:
        /*0054*/ 	.byte	0x03, 0x19
        /*0056*/ 	.short	0x0018


	//----- nvinfo : EIATTR_PARAM_CBANK
	.align		4
        /*0058*/ 	.byte	0x04, 0x0a
        /*005a*/ 	.short	(.L_17 - .L_16)
	.align		4
.L_16:
        /*005c*/ 	.word	index@(.nv.constant0._Z3addPiS_S_)
        /*0060*/ 	.short	0x0380
        /*0062*/ 	.short	0x0018


	//----- nvinfo : EIATTR_SW_WAR
	.align		4
.L_17:
        /*0064*/ 	.byte	0x04, 0x36
        /*0066*/ 	.short	(.L_19 - .L_18)
.L_18:
        /*0068*/ 	.word	0x00000008
.L_19:


//--------------------- .nv.callgraph             --------------------------
	.section	.nv.callgraph,"",@"SHT_CUDA_CALLGRAPH"
	.align	4
	.sectionentsize	8
	.align		4
        /*0000*/ 	.word	0x00000000
	.align		4
        /*0004*/ 	.word	0xffffffff
	.align		4
        /*0008*/ 	.word	0x00000000
	.align		4
        /*000c*/ 	.word	0xfffffffe
	.align		4
        /*0010*/ 	.word	0x00000000
	.align		4
        /*0014*/ 	.word	0xfffffffd
	.align		4
        /*0018*/ 	.word	0x00000000
	.align		4
        /*001c*/ 	.word	0xfffffffc


//--------------------- .text._Z3addPiS_S_        --------------------------
	.section	.text._Z3addPiS_S_,"ax",@progbits
	.align	128
        .global         _Z3addPiS_S_
        .type           _Z3addPiS_S_,@function
        .size           _Z3addPiS_S_,(.L_x_1 - _Z3addPiS_S_)
        .other          _Z3addPiS_S_,@"STO_CUDA_ENTRY STV_DEFAULT"
_Z3addPiS_S_:
.text._Z3addPiS_S_:
[----:B------:R-:W-:Y:S01]  /*0000*/  LDC R1, c[0x0][0x37c] ;  /* 0x0000df00ff017b82 */ /* 0x000fe20000000800 */
[----:B------:R-:W0:Y:S02]  /*0010*/  S2R R9, SR_CTAID.X ;  /* 0x0000000000097919 */ /* 0x000e240000002500 */
[----:B0-----:R-:W-:-:S13]  /*0020*/  ISETP.GT.U32.AND P0, PT, R9, 0xff, PT ;  /* 0x000000ff0900780c */ /* 0x001fda0003f04070 */
[----:B------:R-:W-:Y:S05]  /*0030*/  @P0 EXIT ;  /* 0x000000000000094d */ /* 0x000fea0003800000 */
[----:B------:R-:W0:Y:S01]  /*0040*/  LDC.64 R2, c[0x0][0x380] ;  /* 0x0000e000ff027b82 */ /* 0x000e220000000a00 */
[----:B------:R-:W1:Y:S07]  /*0050*/  LDCU.64 UR4, c[0x0][0x358] ;  /* 0x00006b00ff0477ac */ /* 0x000e6e0008000a00 */
[----:B------:R-:W2:Y:S08]  /*0060*/  LDC.64 R4, c[0x0][0x388] ;  /* 0x0000e200ff047b82 */ /* 0x000eb00000000a00 */
[----:B------:R-:W3:Y:S01]  /*0070*/  LDC.64 R6, c[0x0][0x390] ;  /* 0x0000e400ff067b82 */ /* 0x000ee20000000a00 */
[----:B0-----:R-:W-:-:S06]  /*0080*/  IMAD.WIDE.U32 R2, R9, 0x4, R2 ;  /* 0x0000000409027825 */ /* 0x001fcc00078e0002 */
[----:B-1----:R-:W4:Y:S01]  /*0090*/  LDG.E R2, desc[UR4][R2.64] ;  /* 0x0000000402027981 */ /* 0x002f22000c1e1900 */
[----:B--2---:R-:W-:-:S06]  /*00a0*/  IMAD.WIDE.U32 R4, R9, 0x4, R4 ;  /* 0x0000000409047825 */ /* 0x004fcc00078e0004 */
[----:B------:R-:W4:Y:S01]  /*00b0*/  LDG.E R5, desc[UR4][R4.64] ;  /* 0x0000000404057981 */ /* 0x000f22000c1e1900 */
[----:B---3--:R-:W-:Y:S01]  /*00c0*/  IMAD.WIDE.U32 R6, R9, 0x4, R6 ;  /* 0x0000000409067825 */ /* 0x008fe200078e0006 */
[----:B----4-:R-:W-:-:S05]  /*00d0*/  IADD3 R9, PT, PT, R2, R5, RZ ;  /* 0x0000000502097210 */ /* 0x010fca0007ffe0ff */
[----:B------:R-:W-:Y:S01]  /*00e0*/  STG.E desc[UR4][R6.64], R9 ;  /* 0x0000000906007986 */ /* 0x000fe2000c101904 */
[----:B------:R-:W-:Y:S05]  /*00f0*/  EXIT ;  /* 0x000000000000794d */ /* 0x000fea0003800000 */
.L_x_0:
[----:B------:R-:W-:-:S00]  /*0100*/  BRA `(.L_x_0) ;  /* 0xfffffffc00fc7947 */ /* 0x000fc0000383ffff */
[----:B------:R-:W-:-:S00]  /*0110*/  NOP ;  /* 0x0000000000007918 */ /* 0x000fc00000000000 */
        /* <DEDUP_REMOVED lines=14> */
.L_x_1:


//--------------------- .nv.shared.reserved.0     --------------------------
	.section	.nv.shared.reserved.0,"aw",@nobits
	.weak		__nv_reservedSMEM_offset_0_alias
	.size		__nv_reservedSMEM_offset_0_alias, 0, 64
	.other		__nv_reservedSMEM_offset_0_alias,@"STO_CUDA_RESERVED_SHARED STV_DEFAULT"
__nv_reservedSMEM_offset_0_alias:
	.zero		0
	.zero		64


//--------------------- .nv.constant0._Z3addPiS_S_ --------------------------
	.section	.nv.constant0._Z3addPiS_S_,"a",@progbits
	.sectionflags	@""
	.align	4
.nv.constant0._Z3addPiS_S_:
	.zero		920


//--------------------- SYMBOLS --------------------------

	.type		.nv.reservedSmem.offset0,@object
	.size		.nv.reservedSmem.offset0,0x4
